	.headerflags	@"EF_CUDA_TEXMODE_UNIFIED EF_CUDA_64BIT_ADDRESS EF_CUDA_SM80 EF_CUDA_VIRTUAL_SM(EF_CUDA_SM80)"
	.elftype	@"ET_EXEC"


//--------------------- .nv.info                  --------------------------
	.section	.nv.info,"",@"SHT_CUDA_INFO"
	.align	4


	//----- nvinfo : EIATTR_REGCOUNT
	.align		4
        /*0000*/ 	.byte	0x04, 0x2f
        /*0002*/ 	.short	(.L_1 - .L_0)
	.align		4
.L_0:
        /*0004*/ 	.word	index@(candidate4)
        /*0008*/ 	.word	0x00000060


	//----- nvinfo : EIATTR_MAX_STACK_SIZE
	.align		4
.L_1:
        /*000c*/ 	.byte	0x04, 0x23
        /*000e*/ 	.short	(.L_3 - .L_2)
	.align		4
.L_2:
        /*0010*/ 	.word	index@(candidate4)
        /*0014*/ 	.word	0x00000000


	//----- nvinfo : EIATTR_MIN_STACK_SIZE
	.align		4
.L_3:
        /*0018*/ 	.byte	0x04, 0x12
        /*001a*/ 	.short	(.L_5 - .L_4)
	.align		4
.L_4:
        /*001c*/ 	.word	index@(candidate4)
        /*0020*/ 	.word	0x00000000


	//----- nvinfo : EIATTR_FRAME_SIZE
	.align		4
.L_5:
        /*0024*/ 	.byte	0x04, 0x11
        /*0026*/ 	.short	(.L_7 - .L_6)
	.align		4
.L_6:
        /*0028*/ 	.word	index@(candidate4)
        /*002c*/ 	.word	0x00000000
.L_7:


//--------------------- .nv.info.candidate4       --------------------------
	.section	.nv.info.candidate4,"",@"SHT_CUDA_INFO"
	.align	4


	//----- nvinfo : EIATTR_CUDA_API_VERSION
	.align		4
        /*0000*/ 	.byte	0x04, 0x37
        /*0002*/ 	.short	(.L_9 - .L_8)
.L_8:
        /*0004*/ 	.word	0x00000075


	//----- nvinfo : EIATTR_SW2861232_WAR
	.align		4
.L_9:
        /*0008*/ 	.byte	0x01, 0x35
	.zero		2


	//----- nvinfo : EIATTR_PARAM_CBANK
	.align		4
        /*000c*/ 	.byte	0x04, 0x0a
        /*000e*/ 	.short	(.L_11 - .L_10)
	.align		4
.L_10:
        /*0010*/ 	.word	index@(.nv.constant0.candidate4)
        /*0014*/ 	.short	0x0160
        /*0016*/ 	.short	0x0018


	//----- nvinfo : EIATTR_CBANK_PARAM_SIZE
	.align		4
.L_11:
        /*0018*/ 	.byte	0x03, 0x19
        /*001a*/ 	.short	0x0018


	//----- nvinfo : EIATTR_KPARAM_INFO
	.align		4
        /*001c*/ 	.byte	0x04, 0x17
        /*001e*/ 	.short	(.L_13 - .L_12)
.L_12:
        /*0020*/ 	.word	0x00000000
        /*0024*/ 	.short	0x0002
        /*0026*/ 	.short	0x0010
        /*0028*/ 	.byte	0x00, 0xf0, 0x21, 0x00


	//----- nvinfo : EIATTR_KPARAM_INFO
	.align		4
.L_13:
        /*002c*/ 	.byte	0x04, 0x17
        /*002e*/ 	.short	(.L_15 - .L_14)
.L_14:
        /*0030*/ 	.word	0x00000000
        /*0034*/ 	.short	0x0001
        /*0036*/ 	.short	0x0008
        /*0038*/ 	.byte	0x00, 0xf0, 0x21, 0x00


	//----- nvinfo : EIATTR_KPARAM_INFO
	.align		4
.L_15:
        /*003c*/ 	.byte	0x04, 0x17
        /*003e*/ 	.short	(.L_17 - .L_16)
.L_16:
        /*0040*/ 	.word	0x00000000
        /*0044*/ 	.short	0x0000
        /*0046*/ 	.short	0x0000
        /*0048*/ 	.byte	0x00, 0xf0, 0x21, 0x00


	//----- nvinfo : EIATTR_MAXREG_COUNT
	.align		4
.L_17:
        /*004c*/ 	.byte	0x03, 0x1b
        /*004e*/ 	.short	0x00ff


	//----- nvinfo : EIATTR_EXIT_INSTR_OFFSETS
	.align		4
        /*0050*/ 	.byte	0x04, 0x1c
        /*0052*/ 	.short	(.L_19 - .L_18)


	//   ....[0]....
.L_18:
        /*0054*/ 	.word	0x00001e30


	//----- nvinfo : EIATTR_MAX_THREADS
	.align		4
.L_19:
        /*0058*/ 	.byte	0x04, 0x05
        /*005a*/ 	.short	(.L_21 - .L_20)
.L_20:
        /*005c*/ 	.word	0x00000080
        /*0060*/ 	.word	0x00000001
        /*0064*/ 	.word	0x00000001
.L_21:


//--------------------- .nv.rel.action            --------------------------
	.section	.nv.rel.action,"",@"SHT_CUDA_RELOCINFO"
	.align	8
	.sectionentsize	8
        /*0000*/ 	.byte	0x4b, 0x00, 0x00, 0x00, 0x00, 0x00, 0x00, 0x00, 0x00, 0x02, 0x02, 0x08, 0x10, 0x0a, 0x2f, 0x22
        /* <DEDUP_REMOVED lines=13> */


//--------------------- .nv.constant0.candidate4  --------------------------
	.section	.nv.constant0.candidate4,"a",@progbits
	.align	4
.nv.constant0.candidate4:
	.zero		376


//--------------------- .text.candidate4          --------------------------
	.section	.text.candidate4,"ax",@progbits
	.sectionflags	@"SHF_BARRIERS=1"
	.sectioninfo	@"SHI_REGISTERS=96"
	.align	128
        .global         candidate4
        .type           candidate4,@function
        .size           candidate4,(.L_x_3 - candidate4)
        .other          candidate4,@"STO_CUDA_ENTRY STV_DEFAULT"
candidate4:
.text.candidate4:
[----:B------:R-:W-:-:S02]  /*0000*/  MOV R1, c[0x0][0x28] ;  /* 0x00000a0000017a02 */ /* 0x000fc40000000f00 */
[----:B------:R-:W0:Y:S01]  /*0010*/  S2R R5, SR_CTAID.X ;  /* 0x0000000000057919 */ /* 0x000e220000002500 */
[----:B------:R-:W-:Y:S01]  /*0020*/  HFMA2.MMA R4, -RZ, RZ, 0, 0 ;  /* 0x00000000ff047435 */ /* 0x000fe200000001ff */
[----:B------:R-:W-:Y:S01]  /*0030*/  CS2R R16, SRZ ;  /* 0x0000000000107805 */ /* 0x000fe2000001ff00 */
[----:B------:R-:W-:Y:S01]  /*0040*/  HFMA2.MMA R49, -RZ, RZ, 0, 0 ;  /* 0x00000000ff317435 */ /* 0x000fe200000001ff */
[----:B------:R-:W1:Y:S01]  /*0050*/  S2R R0, SR_TID.X ;  /* 0x0000000000007919 */ /* 0x000e620000002100 */
[----:B------:R-:W-:Y:S01]  /*0060*/  HFMA2.MMA R53, -RZ, RZ, 0, 0 ;  /* 0x00000000ff357435 */ /* 0x000fe200000001ff */
[----:B------:R-:W-:Y:S01]  /*0070*/  CS2R R18, SRZ ;  /* 0x0000000000127805 */ /* 0x000fe2000001ff00 */
[----:B------:R-:W-:Y:S01]  /*0080*/  CS2R R20, SRZ ;  /* 0x0000000000147805 */ /* 0x000fe2000001ff00 */
[----:B------:R-:W-:Y:S01]  /*0090*/  CS2R R22, SRZ ;  /* 0x0000000000167805 */ /* 0x000fe2000001ff00 */
[----:B------:R-:W-:Y:S01]  /*00a0*/  CS2R R32, SRZ ;  /* 0x0000000000207805 */ /* 0x000fe2000001ff00 */
[----:B------:R-:W-:Y:S01]  /*00b0*/  CS2R R34, SRZ ;  /* 0x0000000000227805 */ /* 0x000fe2000001ff00 */
[----:B------:R-:W-:Y:S01]  /*00c0*/  MOV R51, RZ ;  /* 0x000000ff00337202 */ /* 0x000fe20000000f00 */
[----:B------:R-:W-:Y:S01]  /*00d0*/  ULDC.64 UR4, c[0x0][0x118] ;  /* 0x0000460000047ab9 */ /* 0x000fe20000000a00 */
[----:B------:R-:W-:Y:S01]  /*00e0*/  MOV R55, RZ ;  /* 0x000000ff00377202 */ /* 0x000fe20000000f00 */
[----:B0-----:R-:W-:Y:S01]  /*00f0*/  IMAD.HI R3, R5, -0x6db6db6d, R4 ;  /* 0x9249249305037827 */ /* 0x001fe200078e0204 */
[----:B-1----:R-:W-:-:S04]  /*0100*/  SHF.R.S32.HI R2, RZ, 0x2, R0 ;  /* 0x00000002ff027819 */ /* 0x002fc80000011400 */
[----:B------:R-:W-:Y:S02]  /*0110*/  SHF.R.U32.HI R4, RZ, 0x1f, R3 ;  /* 0x0000001fff047819 */ /* 0x000fe40000011603 */
[----:B------:R-:W-:Y:S02]  /*0120*/  LOP3.LUT R7, R0, 0x1, RZ, 0xc0, !PT ;  /* 0x0000000100077812 */ /* 0x000fe400078ec0ff */
[----:B------:R-:W-:-:S03]  /*0130*/  LEA.HI.SX32 R4, R3, R4, 0x1e ;  /* 0x0000000403047211 */ /* 0x000fc600078ff2ff */
[----:B------:R-:W-:Y:S02]  /*0140*/  IMAD R6, R2, 0xc4, R7 ;  /* 0x000000c402067824 */ /* 0x000fe400078e0207 */
[C---:B------:R-:W-:Y:S02]  /*0150*/  IMAD R3, R4.reuse, 0x1c, RZ ;  /* 0x0000001c04037824 */ /* 0x040fe400078e02ff */
[----:B------:R-:W-:Y:S01]  /*0160*/  IMAD R2, R4, -0x7, R5 ;  /* 0xfffffff904027824 */ /* 0x000fe200078e0205 */
[----:B------:R-:W-:Y:S02]  /*0170*/  LOP3.LUT R4, R0, 0x2, RZ, 0xc0, !PT ;  /* 0x0000000200047812 */ /* 0x000fe400078ec0ff */
[----:B------:R-:W-:Y:S02]  /*0180*/  IADD3 R5, R3, R6, RZ ;  /* 0x0000000603057210 */ /* 0x000fe40007ffe0ff */
[----:B------:R-:W-:Y:S02]  /*0190*/  SHF.R.U32.HI R4, RZ, 0x1, R4 ;  /* 0x00000001ff047819 */ /* 0x000fe40000011604 */
[----:B------:R-:W-:-:S02]  /*01a0*/  LEA R5, R2, R5, 0x1 ;  /* 0x0000000502057211 */ /* 0x000fc400078e08ff */
[----:B------:R-:W-:-:S03]  /*01b0*/  MOV R6, RZ ;  /* 0x000000ff00067202 */ /* 0x000fc60000000f00 */
[----:B------:R-:W-:-:S02]  /*01c0*/  IMAD R5, R4, 0xe, R5 ;  /* 0x0000000e04057824 */ /* 0x000fc400078e0205 */
.L_x_1:
[----:B------:R-:W-:Y:S01]  /*01d0*/  SHF.R.U32.HI R4, RZ, 0x4, R0 ;  /* 0x00000004ff047819 */ /* 0x000fe20000011600 */
[----:B------:R-:W-:Y:S06]  /*01e0*/  BAR.SYNC 0x0 ;  /* 0x0000000000007b1d */ /* 0x000fec0000000000 */
[C---:B------:R-:W-:Y:S02]  /*01f0*/  ISETP.GT.AND P0, PT, R0.reuse, 0x3f, PT ;  /* 0x0000003f0000780c */ /* 0x040fe40003f04270 */
[----:B------:R-:W-:Y:S02]  /*0200*/  LOP3.LUT R7, R0, 0xf, RZ, 0xc0, !PT ;  /* 0x0000000f00077812 */ /* 0x000fe400078ec0ff */
[----:B------:R-:W-:-:S04]  /*0210*/  SHF.L.U32 R4, R4, 0xa, RZ ;  /* 0x0000000a04047819 */ /* 0x000fc800000006ff */
[----:B------:R-:W-:Y:S02]  /*0220*/  LOP3.LUT R7, R4, 0xfffffc00, R7, 0xe2, !PT ;  /* 0xfffffc0004077812 */ /* 0x000fe400078ee207 */
[----:B------:R-:W-:Y:S02]  /*0230*/  MOV R4, 0x4 ;  /* 0x0000000400047802 */ /* 0x000fe40000000f00 */
[C---:B------:R-:W-:Y:S01]  /*0240*/  LEA R7, R6.reuse, R7, 0x4 ;  /* 0x0000000706077211 */ /* 0x040fe200078e20ff */
[----:B------:R-:W-:-:S04]  /*0250*/  @!P0 IMAD R11, R6, 0xc40, R5 ;  /* 0x00000c40060b8824 */ /* 0x000fc800078e0205 */
[----:B------:R-:W-:-:S04]  /*0260*/  IMAD.WIDE R8, R7, R4, c[0x0][0x168] ;  /* 0x00005a0007087625 */ /* 0x000fc800078e0204 */
[----:B------:R-:W-:Y:S01]  /*0270*/  @!P0 IMAD.WIDE R10, R11, R4, c[0x0][0x160] ;  /* 0x000058000b0a8625 */ /* 0x000fe200078e0204 */
[----:B------:R-:W2:Y:S04]  /*0280*/  LDG.E.CONSTANT R7, [R8.64] ;  /* 0x0000000408077981 */ /* 0x000ea8000c1e9900 */
[----:B------:R-:W3:Y:S04]  /*0290*/  LDG.E.CONSTANT R13, [R8.64+0x8000] ;  /* 0x00800004080d7981 */ /* 0x000ee8000c1e9900 */
[----:B------:R-:W4:Y:S04]  /*02a0*/  LDG.E.CONSTANT R15, [R8.64+0x10000] ;  /* 0x01000004080f7981 */ /* 0x000f28000c1e9900 */
[----:B------:R-:W5:Y:S04]  /*02b0*/  LDG.E.CONSTANT R25, [R8.64+0x18000] ;  /* 0x0180000408197981 */ /* 0x000f68000c1e9900 */
        /* <DEDUP_REMOVED lines=60> */
[----:B------:R-:W5:Y:S01]  /*0680*/  @!P0 LDG.E.CONSTANT R57, [R10.64] ;  /* 0x000000040a398981 */ /* 0x000f62000c1e9900 */
[----:B------:R-:W-:-:S03]  /*0690*/  IADD3 R6, R6, 0x1, RZ ;  /* 0x0000000106067810 */ /* 0x000fc60007ffe0ff */
[----:B--2---:R0:W-:Y:S04]  /*06a0*/  STS [R0.X4+0x100], R7 ;  /* 0x0001000700007388 */ /* 0x0041e80000004800 */
[----:B---3--:R-:W-:Y:S04]  /*06b0*/  STS [R0.X4+0x300], R13 ;  /* 0x0003000d00007388 */ /* 0x008fe80000004800 */
[----:B----4-:R-:W-:Y:S01]  /*06c0*/  STS [R0.X4+0x500], R15 ;  /* 0x0005000f00007388 */ /* 0x010fe20000004800 */
[----:B0-----:R-:W-:-:S03]  /*06d0*/  SHF.L.U32 R7, R0, 0x6, RZ ;  /* 0x0000000600077819 */ /* 0x001fc600000006ff */
[----:B-----5:R-:W-:Y:S04]  /*06e0*/  STS [R0.X4+0x700], R25 ;  /* 0x0007001900007388 */ /* 0x020fe80000004800 */
[----:B------:R-:W-:Y:S04]  /*06f0*/  STS [R0.X4+0x900], R27 ;  /* 0x0009001b00007388 */ /* 0x000fe80000004800 */
        /* <DEDUP_REMOVED lines=59> */
[----:B------:R-:W-:Y:S04]  /*0ab0*/  @!P0 STS [R0.X4], R57 ;  /* 0x0000003900008388 */ /* 0x000fe80000004800 */
[----:B------:R-:W-:Y:S06]  /*0ac0*/  BAR.SYNC 0x0 ;  /* 0x0000000000007b1d */ /* 0x000fec0000000000 */
[----:B------:R-:W-:Y:S01]  /*0ad0*/  LDS.128 R36, [R7+0x100] ;  /* 0x0001000007247984 */ /* 0x000fe20000000c00 */
[----:B------:R-:W-:-:S03]  /*0ae0*/  ISETP.GE.U32.AND P0, PT, R6, 0x40, PT ;  /* 0x000000400600780c */ /* 0x000fc60003f06070 */
[----:B------:R-:W0:Y:S04]  /*0af0*/  LDS.128 R8, [RZ] ;  /* 0x00000000ff087984 */ /* 0x000e280000000c00 */
[----:B------:R-:W1:Y:S04]  /*0b00*/  LDS.128 R40, [R7+0x2100] ;  /* 0x0021000007287984 */ /* 0x000e680000000c00 */
[----:B------:R-:W2:Y:S04]  /*0b10*/  LDS.128 R12, [0x10] ;  /* 0x00001000ff0c7984 */ /* 0x000ea80000000c00 */
[----:B------:R-:W3:Y:S04]  /*0b20*/  LDS.128 R24, [R7+0x4100] ;  /* 0x0041000007187984 */ /* 0x000ee80000000c00 */
[----:B------:R-:W4:Y:S04]  /*0b30*/  LDS.128 R28, [R7+0x6100] ;  /* 0x00610000071c7984 */ /* 0x000f280000000c00 */
[----:B------:R-:W5:Y:S01]  /*0b40*/  LDS.128 R44, [0x20] ;  /* 0x00002000ff2c7984 */ /* 0x000f620000000c00 */
[----:B0-----:R-:W-:-:S02]  /*0b50*/  FFMA R35, R36, R8, R35 ;  /* 0x0000000824237223 */ /* 0x001fc40000000023 */
[C---:B------:R-:W-:Y:S02]  /*0b60*/  FFMA R55, R36.reuse, R10, R55 ;  /* 0x0000000a24377223 */ /* 0x040fe40000000037 */
[C---:B------:R-:W-:Y:S02]  /*0b70*/  FFMA R48, R36.reuse, R9, R22 ;  /* 0x0000000924307223 */ /* 0x040fe40000000016 */
[----:B------:R-:W-:Y:S02]  /*0b80*/  FFMA R34, R36, R11, R34 ;  /* 0x0000000b24227223 */ /* 0x000fe40000000022 */
[----:B-1----:R-:W-:Y:S02]  /*0b90*/  FFMA R22, R8, R40, R33 ;  /* 0x0000002808167223 */ /* 0x002fe40000000021 */
[C---:B------:R-:W-:Y:S02]  /*0ba0*/  FFMA R36, R40.reuse, R10, R53 ;  /* 0x0000000a28247223 */ /* 0x040fe40000000035 */
[----:B------:R-:W-:-:S02]  /*0bb0*/  FFMA R50, R40, R9, R32 ;  /* 0x0000000928327223 */ /* 0x000fc40000000020 */
[----:B------:R-:W-:Y:S02]  /*0bc0*/  FFMA R52, R40, R11, R23 ;  /* 0x0000000b28347223 */ /* 0x000fe40000000017 */
[----:B--2---:R-:W-:Y:S02]  /*0bd0*/  FFMA R57, R12, R37, R35 ;  /* 0x000000250c397223 */ /* 0x004fe40000000023 */
[C---:B------:R-:W-:Y:S02]  /*0be0*/  FFMA R53, R37.reuse, R14, R55 ;  /* 0x0000000e25357223 */ /* 0x040fe40000000037 */
[C---:B------:R-:W-:Y:S02]  /*0bf0*/  FFMA R40, R37.reuse, R13, R48 ;  /* 0x0000000d25287223 */ /* 0x040fe40000000030 */
[----:B------:R-:W-:Y:S02]  /*0c00*/  FFMA R37, R37, R15, R34 ;  /* 0x0000000f25257223 */ /* 0x000fe40000000022 */
[----:B------:R-:W0:Y:S01]  /*0c10*/  LDS.128 R32, [0x30] ;  /* 0x00003000ff207984 */ /* 0x000e220000000c00 */
[----:B---3--:R-:W-:-:S02]  /*0c20*/  FFMA R21, R8, R24, R21 ;  /* 0x0000001808157223 */ /* 0x008fc40000000015 */
[----:B------:R-:W-:Y:S02]  /*0c30*/  FFMA R18, R24, R9, R18 ;  /* 0x0000000918127223 */ /* 0x000fe40000000012 */
[----:B----4-:R-:W-:Y:S02]  /*0c40*/  FFMA R8, R8, R28, R17 ;  /* 0x0000001c08087223 */ /* 0x010fe40000000011 */
[CC--:B------:R-:W-:Y:S02]  /*0c50*/  FFMA R51, R24.reuse, R10.reuse, R51 ;  /* 0x0000000a18337223 */ /* 0x0c0fe40000000033 */
[----:B------:R-:W-:Y:S02]  /*0c60*/  FFMA R20, R24, R11, R20 ;  /* 0x0000000b18147223 */ /* 0x000fe40000000014 */
[----:B------:R-:W-:Y:S02]  /*0c70*/  FFMA R10, R28, R10, R49 ;  /* 0x0000000a1c0a7223 */ /* 0x000fe40000000031 */
[----:B------:R-:W-:-:S02]  /*0c80*/  FFMA R24, R13, R25, R18 ;  /* 0x000000190d187223 */ /* 0x000fc40000000012 */
[C---:B------:R-:W-:Y:S02]  /*0c90*/  FFMA R59, R12.reuse, R41, R22 ;  /* 0x000000290c3b7223 */ /* 0x040fe40000000016 */
[----:B------:R-:W-:Y:S02]  /*0ca0*/  FFMA R61, R12, R25, R21 ;  /* 0x000000190c3d7223 */ /* 0x000fe40000000015 */
[C---:B------:R-:W-:Y:S02]  /*0cb0*/  FFMA R18, R28.reuse, R9, R19 ;  /* 0x000000091c127223 */ /* 0x040fe40000000013 */
[----:B------:R-:W-:Y:S02]  /*0cc0*/  FFMA R16, R28, R11, R16 ;  /* 0x0000000b1c107223 */ /* 0x000fe40000000010 */
[----:B------:R-:W-:Y:S02]  /*0cd0*/  FFMA R17, R12, R29, R8 ;  /* 0x0000001d0c117223 */ /* 0x000fe40000000008 */
[----:B------:R-:W-:-:S02]  /*0ce0*/  FFMA R55, R14, R41, R36 ;  /* 0x000000290e377223 */ /* 0x000fc40000000024 */
[----:B------:R-:W-:Y:S02]  /*0cf0*/  FFMA R36, R13, R41, R50 ;  /* 0x000000290d247223 */ /* 0x000fe40000000032 */
[C---:B------:R-:W-:Y:S02]  /*0d00*/  FFMA R63, R14.reuse, R25, R51 ;  /* 0x000000190e3f7223 */ /* 0x040fe40000000033 */
[----:B------:R-:W-:Y:S01]  /*0d10*/  FFMA R65, R14, R29, R10 ;  /* 0x0000001d0e417223 */ /* 0x000fe2000000000a */
[----:B------:R-:W-:Y:S01]  /*0d20*/  LDS.128 R48, [0x40] ;  /* 0x00004000ff307984 */ /* 0x000fe20000000c00 */
[C---:B------:R-:W-:Y:S02]  /*0d30*/  FFMA R41, R15.reuse, R41, R52 ;  /* 0x000000290f297223 */ /* 0x040fe40000000034 */
[----:B------:R-:W-:Y:S01]  /*0d40*/  FFMA R25, R15, R25, R20 ;  /* 0x000000190f197223 */ /* 0x000fe20000000014 */
[----:B------:R-:W1:Y:S01]  /*0d50*/  LDS.128 R8, [R7+0x110] ;  /* 0x0001100007087984 */ /* 0x000e620000000c00 */
[----:B-----5:R-:W-:-:S02]  /*0d60*/  FFMA R57, R44, R38, R57 ;  /* 0x000000262c397223 */ /* 0x020fc40000000039 */
[C---:B------:R-:W-:Y:S01]  /*0d70*/  FFMA R59, R44.reuse, R42, R59 ;  /* 0x0000002a2c3b7223 */ /* 0x040fe2000000003b */
[----:B------:R-:W2:Y:S01]  /*0d80*/  LDS.128 R20, [R7+0x2110] ;  /* 0x0021100007147984 */ /* 0x000ea20000000c00 */
[C---:B------:R-:W-:Y:S02]  /*0d90*/  FFMA R61, R44.reuse, R26, R61 ;  /* 0x0000001a2c3d7223 */ /* 0x040fe4000000003d */
[-C--:B------:R-:W-:Y:S02]  /*0da0*/  FFMA R56, R13, R29.reuse, R18 ;  /* 0x0000001d0d387223 */ /* 0x080fe40000000012 */
[----:B------:R-:W-:Y:S02]  /*0db0*/  FFMA R58, R15, R29, R16 ;  /* 0x0000001d0f3a7223 */ /* 0x000fe40000000010 */
[----:B------:R-:W-:Y:S01]  /*0dc0*/  FFMA R44, R44, R30, R17 ;  /* 0x0000001e2c2c7223 */ /* 0x000fe20000000011 */
[----:B------:R-:W-:Y:S01]  /*0dd0*/  LDS.128 R12, [R7+0x6110] ;  /* 0x00611000070c7984 */ /* 0x000fe20000000c00 */
[----:B------:R-:W-:-:S02]  /*0de0*/  FFMA R29, R42, R46, R55 ;  /* 0x0000002e2a1d7223 */ /* 0x000fc40000000037 */
[-C--:B------:R-:W-:Y:S01]  /*0df0*/  FFMA R36, R42, R45.reuse, R36 ;  /* 0x0000002d2a247223 */ /* 0x080fe20000000024 */
[----:B------:R-:W3:Y:S01]  /*0e00*/  LDS.128 R16, [R7+0x4110] ;  /* 0x0041100007107984 */ /* 0x000ee20000000c00 */
[CC--:B------:R-:W-:Y:S02]  /*0e10*/  FFMA R28, R38.reuse, R46.reuse, R53 ;  /* 0x0000002e261c7223 */ /* 0x0c0fe40000000035 */
[----:B------:R-:W-:Y:S01]  /*0e20*/  FFMA R40, R38, R45, R40 ;  /* 0x0000002d26287223 */ /* 0x000fe20000000028 */
[----:B------:R-:W4:Y:S01]  /*0e30*/  LDS.128 R52, [0x50] ;  /* 0x00005000ff347984 */ /* 0x000f220000000c00 */
[----:B------:R-:W-:Y:S02]  /*0e40*/  FFMA R42, R42, R47, R41 ;  /* 0x0000002f2a2a7223 */ /* 0x000fe40000000029 */
[C---:B------:R-:W-:Y:S02]  /*0e50*/  FFMA R63, R26.reuse, R46, R63 ;  /* 0x0000002e1a3f7223 */ /* 0x040fe4000000003f */
[----:B------:R-:W-:-:S02]  /*0e60*/  FFMA R24, R26, R45, R24 ;  /* 0x0000002d1a187223 */ /* 0x000fc40000000018 */
[----:B------:R-:W-:Y:S02]  /*0e70*/  FFMA R26, R26, R47, R25 ;  /* 0x0000002f1a1a7223 */ /* 0x000fe40000000019 */
[C---:B------:R-:W-:Y:S02]  /*0e80*/  FFMA R65, R30.reuse, R46, R65 ;  /* 0x0000002e1e417223 */ /* 0x040fe40000000041 */
[C---:B------:R-:W-:Y:S02]  /*0e90*/  FFMA R56, R30.reuse, R45, R56 ;  /* 0x0000002d1e387223 */ /* 0x040fe40000000038 */
[----:B------:R-:W-:Y:S02]  /*0ea0*/  FFMA R58, R30, R47, R58 ;  /* 0x0000002f1e3a7223 */ /* 0x000fe4000000003a */
[----:B0-----:R-:W-:Y:S02]  /*0eb0*/  FFMA R25, R39, R34, R28 ;  /* 0x0000002227197223 */ /* 0x001fe4000000001c */
[----:B------:R-:W-:-:S02]  /*0ec0*/  FFMA R59, R32, R43, R59 ;  /* 0x0000002b203b7223 */ /* 0x000fc4000000003b */
[----:B------:R-:W-:Y:S02]  /*0ed0*/  FFMA R29, R43, R34, R29 ;  /* 0x000000222b1d7223 */ /* 0x000fe4000000001d */
[-C--:B------:R-:W-:Y:S02]  /*0ee0*/  FFMA R28, R39, R33.reuse, R40 ;  /* 0x00000021271c7223 */ /* 0x080fe40000000028 */
[C---:B------:R-:W-:Y:S02]  /*0ef0*/  FFMA R36, R43.reuse, R33, R36 ;  /* 0x000000212b247223 */ /* 0x040fe40000000024 */
[----:B------:R-:W-:Y:S02]  /*0f00*/  FFMA R30, R43, R35, R42 ;  /* 0x000000232b1e7223 */ /* 0x000fe4000000002a */
[----:B------:R-:W0:Y:S01]  /*0f10*/  LDS.128 R40, [0x60] ;  /* 0x00006000ff287984 */ /* 0x000e220000000c00 */
[----:B------:R-:W-:Y:S02]  /*0f20*/  FFMA R38, R38, R47, R37 ;  /* 0x0000002f26267223 */ /* 0x000fe40000000025 */
[----:B------:R-:W-:-:S02]  /*0f30*/  FFMA R57, R32, R39, R57 ;  /* 0x0000002720397223 */ /* 0x000fc40000000039 */
[----:B------:R-:W-:Y:S02]  /*0f40*/  FFMA R38, R39, R35, R38 ;  /* 0x0000002327267223 */ /* 0x000fe40000000026 */
[C---:B------:R-:W-:Y:S02]  /*0f50*/  FFMA R61, R32.reuse, R27, R61 ;  /* 0x0000001b203d7223 */ /* 0x040fe4000000003d */
[----:B------:R-:W-:Y:S02]  /*0f60*/  FFMA R37, R32, R31, R44 ;  /* 0x0000001f20257223 */ /* 0x000fe4000000002c */
[-C--:B------:R-:W-:Y:S02]  /*0f70*/  FFMA R63, R27, R34.reuse, R63 ;  /* 0x000000221b3f7223 */ /* 0x080fe4000000003f */
[----:B------:R-:W-:Y:S02]  /*0f80*/  FFMA R65, R31, R34, R65 ;  /* 0x000000221f417223 */ /* 0x000fe40000000041 */
[----:B------:R-:W-:-:S02]  /*0f90*/  FFMA R24, R27, R33, R24 ;  /* 0x000000211b187223 */ /* 0x000fc40000000018 */
[----:B------:R-:W-:Y:S02]  /*0fa0*/  FFMA R26, R27, R35, R26 ;  /* 0x000000231b1a7223 */ /* 0x000fe4000000001a */
[----:B------:R-:W-:Y:S02]  /*0fb0*/  FFMA R56, R31, R33, R56 ;  /* 0x000000211f387223 */ /* 0x000fe40000000038 */
[C---:B-1----:R-:W-:Y:S02]  /*0fc0*/  FFMA R27, R8.reuse, R48, R57 ;  /* 0x00000030081b7223 */ /* 0x042fe40000000039 */
[C---:B------:R-:W-:Y:S02]  /*0fd0*/  FFMA R25, R8.reuse, R50, R25 ;  /* 0x0000003208197223 */ /* 0x040fe40000000019 */
[C---:B------:R-:W-:Y:S02]  /*0fe0*/  FFMA R28, R8.reuse, R49, R28 ;  /* 0x00000031081c7223 */ /* 0x040fe4000000001c */
[----:B------:R-:W-:-:S02]  /*0ff0*/  FFMA R38, R8, R51, R38 ;  /* 0x0000003308267223 */ /* 0x000fc40000000026 */
[----:B------:R-:W-:Y:S02]  /*1000*/  FFMA R31, R31, R35, R58 ;  /* 0x000000231f1f7223 */ /* 0x000fe4000000003a */
[----:B--2---:R-:W-:Y:S02]  /*1010*/  FFMA R8, R48, R20, R59 ;  /* 0x0000001430087223 */ /* 0x004fe4000000003b */
[----:B------:R-:W-:Y:S02]  /*1020*/  FFMA R29, R20, R50, R29 ;  /* 0x00000032141d7223 */ /* 0x000fe4000000001d */
[----:B---3--:R-:W-:Y:S02]  /*1030*/  FFMA R61, R48, R16, R61 ;  /* 0x00000010303d7223 */ /* 0x008fe4000000003d */
[C---:B------:R-:W-:Y:S02]  /*1040*/  FFMA R63, R16.reuse, R50, R63 ;  /* 0x00000032103f7223 */ /* 0x040fe4000000003f */
[----:B------:R-:W-:-:S02]  /*1050*/  FFMA R24, R16, R49, R24 ;  /* 0x0000003110187223 */ /* 0x000fc40000000018 */
[----:B------:R-:W-:Y:S02]  /*1060*/  FFMA R26, R16, R51, R26 ;  /* 0x00000033101a7223 */ /* 0x000fe4000000001a */
[----:B------:R-:W-:Y:S02]  /*1070*/  FFMA R37, R48, R12, R37 ;  /* 0x0000000c30257223 */ /* 0x000fe40000000025 */
[----:B------:R-:W-:Y:S02]  /*1080*/  FFMA R65, R12, R50, R65 ;  /* 0x000000320c417223 */ /* 0x000fe40000000041 */
[-C--:B------:R-:W-:Y:S02]  /*1090*/  FFMA R36, R20, R49.reuse, R36 ;  /* 0x0000003114247223 */ /* 0x080fe40000000024 */
[----:B------:R-:W-:Y:S02]  /*10a0*/  FFMA R16, R12, R49, R56 ;  /* 0x000000310c107223 */ /* 0x000fe40000000038 */
[-C--:B------:R-:W-:Y:S01]  /*10b0*/  FFMA R30, R20, R51.reuse, R30 ;  /* 0x00000033141e7223 */ /* 0x080fe2000000001e */
[----:B------:R-:W1:Y:S01]  /*10c0*/  LDS.128 R56, [0x70] ;  /* 0x00007000ff387984 */ /* 0x000e620000000c00 */
[----:B------:R-:W-:-:S02]  /*10d0*/  FFMA R12, R12, R51, R31 ;  /* 0x000000330c0c7223 */ /* 0x000fc4000000001f */
[C---:B----4-:R-:W-:Y:S01]  /*10e0*/  FFMA R33, R52.reuse, R9, R27 ;  /* 0x0000000934217223 */ /* 0x050fe2000000001b */
[----:B------:R-:W-:Y:S01]  /*10f0*/  LDS.128 R48, [0x80] ;  /* 0x00008000ff307984 */ /* 0x000fe20000000c00 */
[C---:B------:R-:W-:Y:S02]  /*1100*/  FFMA R35, R52.reuse, R21, R8 ;  /* 0x0000001534237223 */ /* 0x040fe40000000008 */
[C---:B------:R-:W-:Y:S02]  /*1110*/  FFMA R61, R52.reuse, R17, R61 ;  /* 0x00000011343d7223 */ /* 0x040fe4000000003d */
        /* <DEDUP_REMOVED lines=9> */
[C---:B------:R-:W-:Y:S02]  /*11b0*/  FFMA R17, R55.reuse, R17, R26 ;  /* 0x0000001137117223 */ /* 0x040fe4000000001a */
[----:B------:R-:W-:Y:S01]  /*11c0*/  FFMA R55, R55, R13, R12 ;  /* 0x0000000d37377223 */ /* 0x000fe2000000000c */
[----:B------:R-:W2:Y:S01]  /*11d0*/  LDS.128 R24, [R7+0x120] ;  /* 0x0001200007187984 */ /* 0x000ea20000000c00 */
[----:B------:R-:W-:Y:S02]  /*11e0*/  FFMA R20, R9, R53, R28 ;  /* 0x0000003509147223 */ /* 0x000fe4000000001c */
[C---:B0-----:R-:W-:Y:S01]  /*11f0*/  FFMA R8, R40.reuse, R10, R33 ;  /* 0x0000000a28087223 */ /* 0x041fe20000000021 */
[----:B------:R-:W0:Y:S01]  /*1200*/  LDS.128 R28, [R7+0x2120] ;  /* 0x00212000071c7984 */ /* 0x000e220000000c00 */
[C---:B------:R-:W-:Y:S02]  /*1210*/  FFMA R12, R40.reuse, R22, R35 ;  /* 0x00000016280c7223 */ /* 0x040fe40000000023 */
[C---:B------:R-:W-:Y:S01]  /*1220*/  FFMA R61, R40.reuse, R18, R61 ;  /* 0x00000012283d7223 */ /* 0x040fe2000000003d */
[----:B------:R-:W3:Y:S01]  /*1230*/  LDS.128 R32, [R7+0x4120] ;  /* 0x0041200007207984 */ /* 0x000ee20000000c00 */
[----:B------:R-:W-:-:S02]  /*1240*/  FFMA R40, R40, R14, R37 ;  /* 0x0000000e28287223 */ /* 0x000fc40000000025 */
[----:B------:R-:W-:Y:S01]  /*1250*/  FFMA R16, R53, R13, R16 ;  /* 0x0000000d35107223 */ /* 0x000fe20000000010 */
[----:B------:R-:W4:Y:S01]  /*1260*/  LDS.128 R36, [R7+0x6120] ;  /* 0x0061200007247984 */ /* 0x000f220000000c00 */
[CC--:B------:R-:W-:Y:S02]  /*1270*/  FFMA R9, R10.reuse, R42.reuse, R45 ;  /* 0x0000002a0a097223 */ /* 0x0c0fe4000000002d */
[----:B------:R-:W-:Y:S02]  /*1280*/  FFMA R20, R10, R41, R20 ;  /* 0x000000290a147223 */ /* 0x000fe40000000014 */
[-C--:B------:R-:W-:Y:S02]  /*1290*/  FFMA R13, R22, R42.reuse, R47 ;  /* 0x0000002a160d7223 */ /* 0x080fe4000000002f */
[----:B------:R-:W-:Y:S02]  /*12a0*/  FFMA R10, R10, R43, R44 ;  /* 0x0000002b0a0a7223 */ /* 0x000fe4000000002c */
[----:B------:R-:W5:Y:S01]  /*12b0*/  LDS.128 R44, [0x90] ;  /* 0x00009000ff2c7984 */ /* 0x000f620000000c00 */
[----:B------:R-:W-:-:S02]  /*12c0*/  FFMA R63, R18, R42, R63 ;  /* 0x0000002a123f7223 */ /* 0x000fc4000000003f */
[----:B------:R-:W-:Y:S02]  /*12d0*/  FFMA R65, R14, R42, R65 ;  /* 0x0000002a0e417223 */ /* 0x000fe40000000041 */
[-C--:B------:R-:W-:Y:S02]  /*12e0*/  FFMA R52, R22, R41.reuse, R52 ;  /* 0x0000002916347223 */ /* 0x080fe40000000034 */
[-C--:B------:R-:W-:Y:S02]  /*12f0*/  FFMA R54, R18, R41.reuse, R54 ;  /* 0x0000002912367223 */ /* 0x080fe40000000036 */
[----:B------:R-:W-:Y:S02]  /*1300*/  FFMA R16, R14, R41, R16 ;  /* 0x000000290e107223 */ /* 0x000fe40000000010 */
[-C--:B------:R-:W-:Y:S02]  /*1310*/  FFMA R22, R22, R43.reuse, R21 ;  /* 0x0000002b16167223 */ /* 0x080fe40000000015 */
[----:B------:R-:W-:-:S02]  /*1320*/  FFMA R18, R18, R43, R17 ;  /* 0x0000002b12127223 */ /* 0x000fc40000000011 */
[----:B------:R-:W-:Y:S02]  /*1330*/  FFMA R14, R14, R43, R55 ;  /* 0x0000002b0e0e7223 */ /* 0x000fe40000000037 */
[C---:B-1----:R-:W-:Y:S02]  /*1340*/  FFMA R53, R56.reuse, R15, R40 ;  /* 0x0000000f38357223 */ /* 0x042fe40000000028 */
[----:B------:R-:W1:Y:S01]  /*1350*/  LDS.128 R40, [0xa0] ;  /* 0x0000a000ff287984 */ /* 0x000e620000000c00 */
[C---:B------:R-:W-:Y:S02]  /*1360*/  FFMA R17, R56.reuse, R11, R8 ;  /* 0x0000000b38117223 */ /* 0x040fe40000000008 */
[C---:B------:R-:W-:Y:S02]  /*1370*/  FFMA R21, R56.reuse, R23, R12 ;  /* 0x0000001738157223 */ /* 0x040fe4000000000c */
[----:B------:R-:W-:Y:S02]  /*1380*/  FFMA R61, R56, R19, R61 ;  /* 0x00000013383d7223 */ /* 0x000fe4000000003d */
[----:B------:R-:W-:-:S02]  /*1390*/  FFMA R52, R23, R57, R52 ;  /* 0x0000003917347223 */ /* 0x000fc40000000034 */
[----:B------:R-:W-:Y:S02]  /*13a0*/  FFMA R54, R19, R57, R54 ;  /* 0x0000003913367223 */ /* 0x000fe40000000036 */
[----:B------:R-:W-:Y:S02]  /*13b0*/  FFMA R13, R23, R58, R13 ;  /* 0x0000003a170d7223 */ /* 0x000fe4000000000d */
[----:B--2---:R-:W-:Y:S02]  /*13c0*/  FFMA R17, R24, R48, R17 ;  /* 0x0000003018117223 */ /* 0x004fe40000000011 */
[C---:B0-----:R-:W-:Y:S02]  /*13d0*/  FFMA R21, R48.reuse, R28, R21 ;  /* 0x0000001c30157223 */ /* 0x041fe40000000015 */
[----:B---3--:R-:W-:Y:S02]  /*13e0*/  FFMA R61, R48, R32, R61 ;  /* 0x00000020303d7223 */ /* 0x008fe4000000003d */
[----:B------:R-:W-:-:S02]  /*13f0*/  FFMA R65, R15, R58, R65 ;  /* 0x0000003a0f417223 */ /* 0x000fc40000000041 */
[C---:B------:R-:W-:Y:S02]  /*1400*/  FFMA R16, R15.reuse, R57, R16 ;  /* 0x000000390f107223 */ /* 0x040fe40000000010 */
[----:B------:R-:W-:Y:S02]  /*1410*/  FFMA R14, R15, R59, R14 ;  /* 0x0000003b0f0e7223 */ /* 0x000fe4000000000e */
[C---:B------:R-:W-:Y:S02]  /*1420*/  FFMA R13, R28.reuse, R50, R13 ;  /* 0x000000321c0d7223 */ /* 0x040fe4000000000d */
[-C--:B------:R-:W-:Y:S02]  /*1430*/  FFMA R8, R28, R49.reuse, R52 ;  /* 0x000000311c087223 */ /* 0x080fe40000000034 */
[----:B------:R-:W-:Y:S02]  /*1440*/  FFMA R12, R32, R49, R54 ;  /* 0x00000031200c7223 */ /* 0x000fe40000000036 */
[----:B----4-:R-:W-:-:S02]  /*1450*/  FFMA R48, R48, R36, R53 ;  /* 0x0000002430307223 */ /* 0x010fc40000000035 */
[-C--:B------:R-:W-:Y:S01]  /*1460*/  FFMA R9, R11, R58.reuse, R9 ;  /* 0x0000003a0b097223 */ /* 0x080fe20000000009 */
[----:B------:R-:W0:Y:S01]  /*1470*/  LDS.128 R52, [0xb0] ;  /* 0x0000b000ff347984 */ /* 0x000e220000000c00 */
[----:B------:R-:W-:Y:S02]  /*1480*/  FFMA R63, R19, R58, R63 ;  /* 0x0000003a133f7223 */ /* 0x000fe4000000003f */
[C---:B------:R-:W-:Y:S02]  /*1490*/  FFMA R20, R11.reuse, R57, R20 ;  /* 0x000000390b147223 */ /* 0x040fe40000000014 */
[-C--:B------:R-:W-:Y:S02]  /*14a0*/  FFMA R10, R11, R59.reuse, R10 ;  /* 0x0000003b0b0a7223 */ /* 0x080fe4000000000a */
[-C--:B------:R-:W-:Y:S02]  /*14b0*/  FFMA R22, R23, R59.reuse, R22 ;  /* 0x0000003b17167223 */ /* 0x080fe40000000016 */
[----:B------:R-:W-:-:S02]  /*14c0*/  FFMA R18, R19, R59, R18 ;  /* 0x0000003b13127223 */ /* 0x000fc40000000012 */
[CC--:B------:R-:W-:Y:S02]  /*14d0*/  FFMA R65, R36.reuse, R50.reuse, R65 ;  /* 0x0000003224417223 */ /* 0x0c0fe40000000041 */
[-C--:B------:R-:W-:Y:S02]  /*14e0*/  FFMA R16, R36, R49.reuse, R16 ;  /* 0x0000003124107223 */ /* 0x080fe40000000010 */
[C---:B------:R-:W-:Y:S02]  /*14f0*/  FFMA R9, R24.reuse, R50, R9 ;  /* 0x0000003218097223 */ /* 0x040fe40000000009 */
[C---:B------:R-:W-:Y:S02]  /*1500*/  FFMA R20, R24.reuse, R49, R20 ;  /* 0x0000003118147223 */ /* 0x040fe40000000014 */
[-C--:B------:R-:W-:Y:S02]  /*1510*/  FFMA R10, R24, R51.reuse, R10 ;  /* 0x00000033180a7223 */ /* 0x080fe4000000000a */
[----:B------:R-:W-:-:S02]  /*1520*/  FFMA R22, R28, R51, R22 ;  /* 0x000000331c167223 */ /* 0x000fc40000000016 */
[C---:B------:R-:W-:Y:S02]  /*1530*/  FFMA R63, R32.reuse, R50, R63 ;  /* 0x00000032203f7223 */ /* 0x040fe4000000003f */
[-C--:B------:R-:W-:Y:S02]  /*1540*/  FFMA R18, R32, R51.reuse, R18 ;  /* 0x0000003320127223 */ /* 0x080fe40000000012 */
[----:B------:R-:W-:Y:S02]  /*1550*/  FFMA R36, R36, R51, R14 ;  /* 0x0000003324247223 */ /* 0x000fe4000000000e */
[----:B-----5:R-:W-:Y:S02]  /*1560*/  FFMA R19, R44, R37, R48 ;  /* 0x000000252c137223 */ /* 0x020fe40000000030 */
[----:B------:R-:W-:Y:S01]  /*1570*/  FFMA R57, R46, R29, R13 ;  /* 0x0000001d2e397223 */ /* 0x000fe2000000000d */
[----:B------:R-:W-:Y:S01]  /*1580*/  LDS.128 R48, [0xc0] ;  /* 0x0000c000ff307984 */ /* 0x000fe20000000c00 */
[----:B------:R-:W-:-:S02]  /*1590*/  FFMA R58, R45, R33, R12 ;  /* 0x000000212d3a7223 */ /* 0x000fc4000000000c */
[C---:B------:R-:W-:Y:S01]  /*15a0*/  FFMA R17, R44.reuse, R25, R17 ;  /* 0x000000192c117223 */ /* 0x040fe20000000011 */
[----:B------:R-:W2:Y:S01]  /*15b0*/  LDS.128 R12, [R7+0x130] ;  /* 0x00013000070c7984 */ /* 0x000ea20000000c00 */
[C---:B------:R-:W-:Y:S02]  /*15c0*/  FFMA R11, R44.reuse, R29, R21 ;  /* 0x0000001d2c0b7223 */ /* 0x040fe40000000015 */
[----:B------:R-:W-:Y:S02]  /*15d0*/  FFMA R61, R44, R33, R61 ;  /* 0x000000212c3d7223 */ /* 0x000fe4000000003d */
[C---:B------:R-:W-:Y:S02]  /*15e0*/  FFMA R9, R25.reuse, R46, R9 ;  /* 0x0000002e19097223 */ /* 0x040fe40000000009 */
[----:B------:R-:W-:Y:S02]  /*15f0*/  FFMA R32, R25, R45, R20 ;  /* 0x0000002d19207223 */ /* 0x000fe40000000014 */
[----:B------:R-:W-:-:S02]  /*1600*/  FFMA R56, R45, R29, R8 ;  /* 0x0000001d2d387223 */ /* 0x000fc40000000008 */
[----:B------:R-:W-:Y:S02]  /*1610*/  FFMA R63, R46, R33, R63 ;  /* 0x000000212e3f7223 */ /* 0x000fe4000000003f */
[----:B------:R-:W-:Y:S02]  /*1620*/  FFMA R44, R25, R47, R10 ;  /* 0x0000002f192c7223 */ /* 0x000fe4000000000a */
[----:B------:R-:W-:Y:S02]  /*1630*/  FFMA R29, R47, R29, R22 ;  /* 0x0000001d2f1d7223 */ /* 0x000fe40000000016 */
[C---:B-1----:R-:W-:Y:S01]  /*1640*/  FFMA R24, R40.reuse, R26, R17 ;  /* 0x0000001a28187223 */ /* 0x042fe20000000011 */
[----:B------:R-:W1:Y:S01]  /*1650*/  LDS.128 R20, [R7+0x2130] ;  /* 0x0021300007147984 */ /* 0x000e620000000c00 */
[C---:B------:R-:W-:Y:S02]  /*1660*/  FFMA R28, R40.reuse, R30, R11 ;  /* 0x0000001e281c7223 */ /* 0x040fe4000000000b */
[----:B------:R-:W-:-:S02]  /*1670*/  FFMA R61, R40, R34, R61 ;  /* 0x00000022283d7223 */ /* 0x000fc4000000003d */
[----:B------:R-:W-:Y:S02]  /*1680*/  FFMA R33, R47, R33, R18 ;  /* 0x000000212f217223 */ /* 0x000fe40000000012 */
[----:B------:R-:W-:Y:S02]  /*1690*/  FFMA R59, R45, R37, R16 ;  /* 0x000000252d3b7223 */ /* 0x000fe40000000010 */
[----:B------:R-:W-:Y:S02]  /*16a0*/  FFMA R40, R40, R38, R19 ;  /* 0x0000002628287223 */ /* 0x000fe40000000013 */
[----:B------:R-:W3:Y:S01]  /*16b0*/  LDS.128 R16, [R7+0x4130] ;  /* 0x0041300007107984 */ /* 0x000ee20000000c00 */
[C---:B------:R-:W-:Y:S02]  /*16c0*/  FFMA R25, R26.reuse, R42, R9 ;  /* 0x0000002a1a197223 */ /* 0x040fe40000000009 */
[C---:B------:R-:W-:Y:S01]  /*16d0*/  FFMA R32, R26.reuse, R41, R32 ;  /* 0x000000291a207223 */ /* 0x040fe20000000020 */
[----:B------:R4:W5:Y:S01]  /*16e0*/  LDS.128 R8, [R7+0x6130] ;  /* 0x0061300007087984 */ /* 0x0009620000000c00 */
[----:B------:R-:W-:-:S02]  /*16f0*/  FFMA R26, R26, R43, R44 ;  /* 0x0000002b1a1a7223 */ /* 0x000fc4000000002c */
[-C--:B------:R-:W-:Y:S02]  /*1700*/  FFMA R65, R46, R37.reuse, R65 ;  /* 0x000000252e417223 */ /* 0x080fe40000000041 */
[----:B------:R-:W-:Y:S02]  /*1710*/  FFMA R36, R47, R37, R36 ;  /* 0x000000252f247223 */ /* 0x000fe40000000024 */
[----:B------:R-:W1:Y:S01]  /*1720*/  LDS.128 R44, [0xd0] ;  /* 0x0000d000ff2c7984 */ /* 0x000e620000000c00 */
[CC--:B------:R-:W-:Y:S02]  /*1730*/  FFMA R63, R34.reuse, R42.reuse, R63 ;  /* 0x0000002a223f7223 */ /* 0x0c0fe4000000003f */
[-C--:B------:R-:W-:Y:S02]  /*1740*/  FFMA R58, R34, R41.reuse, R58 ;  /* 0x00000029223a7223 */ /* 0x080fe4000000003a */
[C---:B------:R-:W-:Y:S02]  /*1750*/  FFMA R57, R30.reuse, R42, R57 ;  /* 0x0000002a1e397223 */ /* 0x040fe40000000039 */
[----:B------:R-:W-:-:S02]  /*1760*/  FFMA R56, R30, R41, R56 ;  /* 0x000000291e387223 */ /* 0x000fc40000000038 */
[----:B------:R-:W-:Y:S02]  /*1770*/  FFMA R34, R34, R43, R33 ;  /* 0x0000002b22227223 */ /* 0x000fe40000000021 */
[C---:B0-----:R-:W-:Y:S02]  /*1780*/  FFMA R25, R27.reuse, R54, R25 ;  /* 0x000000361b197223 */ /* 0x041fe40000000019 */
[----:B------:R-:W-:Y:S02]  /*1790*/  FFMA R26, R27, R55, R26 ;  /* 0x000000371b1a7223 */ /* 0x000fe4000000001a */
[----:B------:R-:W-:Y:S02]  /*17a0*/  FFMA R65, R38, R42, R65 ;  /* 0x0000002a26417223 */ /* 0x000fe40000000041 */
[----:B------:R-:W-:Y:S02]  /*17b0*/  FFMA R30, R30, R43, R29 ;  /* 0x0000002b1e1e7223 */ /* 0x000fe4000000001d */
[----:B------:R-:W-:-:S02]  /*17c0*/  FFMA R60, R38, R41, R59 ;  /* 0x00000029263c7223 */ /* 0x000fc4000000003b */
[----:B------:R-:W-:Y:S02]  /*17d0*/  FFMA R36, R38, R43, R36 ;  /* 0x0000002b26247223 */ /* 0x000fe40000000024 */
[C---:B------:R-:W-:Y:S02]  /*17e0*/  FFMA R37, R52.reuse, R39, R40 ;  /* 0x0000002734257223 */ /* 0x040fe40000000028 */
[C---:B------:R-:W-:Y:S01]  /*17f0*/  FFMA R29, R52.reuse, R27, R24 ;  /* 0x0000001b341d7223 */ /* 0x040fe20000000018 */
[----:B------:R-:W0:Y:S01]  /*1800*/  LDS.128 R40, [0xe0] ;  /* 0x0000e000ff287984 */ /* 0x000e220000000c00 */
[C---:B------:R-:W-:Y:S02]  /*1810*/  FFMA R33, R52.reuse, R31, R28 ;  /* 0x0000001f34217223 */ /* 0x040fe4000000001c */
[----:B------:R-:W-:Y:S02]  /*1820*/  FFMA R61, R52, R35, R61 ;  /* 0x00000023343d7223 */ /* 0x000fe4000000003d */
[----:B------:R-:W-:-:S02]  /*1830*/  FFMA R63, R35, R54, R63 ;  /* 0x00000036233f7223 */ /* 0x000fc4000000003f */
[C---:B------:R-:W-:Y:S02]  /*1840*/  FFMA R52, R35.reuse, R53, R58 ;  /* 0x0000003523347223 */ /* 0x040fe4000000003a */
[----:B------:R-:W-:Y:S02]  /*1850*/  FFMA R35, R35, R55, R34 ;  /* 0x0000003723237223 */ /* 0x000fe40000000022 */
[----:B------:R-:W-:Y:S02]  /*1860*/  FFMA R32, R27, R53, R32 ;  /* 0x000000351b207223 */ /* 0x000fe40000000020 */
[C---:B--2---:R-:W-:Y:S02]  /*1870*/  FFMA R28, R12.reuse, R50, R25 ;  /* 0x000000320c1c7223 */ /* 0x044fe40000000019 */
[----:B------:R-:W-:Y:S02]  /*1880*/  FFMA R34, R12, R51, R26 ;  /* 0x000000330c227223 */ /* 0x000fe4000000001a */
[----:B------:R-:W2:Y:S01]  /*1890*/  LDS.128 R24, [0xf0] ;  /* 0x0000f000ff187984 */ /* 0x000ea20000000c00 */
[----:B------:R-:W-:-:S02]  /*18a0*/  FFMA R57, R31, R54, R57 ;  /* 0x000000361f397223 */ /* 0x000fc40000000039 */
[C---:B------:R-:W-:Y:S02]  /*18b0*/  FFMA R56, R31.reuse, R53, R56 ;  /* 0x000000351f387223 */ /* 0x040fe40000000038 */
[----:B------:R-:W-:Y:S02]  /*18c0*/  FFMA R30, R31, R55, R30 ;  /* 0x000000371f1e7223 */ /* 0x000fe4000000001e */
[C---:B------:R-:W-:Y:S02]  /*18d0*/  FFMA R65, R39.reuse, R54, R65 ;  /* 0x0000003627417223 */ /* 0x040fe40000000041 */
[C---:B------:R-:W-:Y:S02]  /*18e0*/  FFMA R54, R39.reuse, R53, R60 ;  /* 0x0000003527367223 */ /* 0x040fe4000000003c */
[----:B------:R-:W-:Y:S02]  /*18f0*/  FFMA R39, R39, R55, R36 ;  /* 0x0000003727277223 */ /* 0x000fe40000000024 */
[----:B----4-:R-:W-:-:S02]  /*1900*/  FFMA R7, R12, R48, R29 ;  /* 0x000000300c077223 */ /* 0x010fc4000000001d */
[-C--:B------:R-:W-:Y:S02]  /*1910*/  FFMA R32, R12, R49.reuse, R32 ;  /* 0x000000310c207223 */ /* 0x080fe40000000020 */
[----:B-1----:R-:W-:Y:S02]  /*1920*/  FFMA R12, R48, R20, R33 ;  /* 0x00000014300c7223 */ /* 0x002fe40000000021 */
[C---:B------:R-:W-:Y:S02]  /*1930*/  FFMA R29, R20.reuse, R50, R57 ;  /* 0x00000032141d7223 */ /* 0x040fe40000000039 */
[C---:B------:R-:W-:Y:S02]  /*1940*/  FFMA R36, R20.reuse, R49, R56 ;  /* 0x0000003114247223 */ /* 0x040fe40000000038 */
[----:B------:R-:W-:Y:S02]  /*1950*/  FFMA R38, R20, R51, R30 ;  /* 0x0000003314267223 */ /* 0x000fe4000000001e */
[----:B---3--:R-:W-:-:S02]  /*1960*/  FFMA R20, R48, R16, R61 ;  /* 0x0000001030147223 */ /* 0x008fc4000000003d */
[C---:B------:R-:W-:Y:S02]  /*1970*/  FFMA R30, R16.reuse, R50, R63 ;  /* 0x00000032101e7223 */ /* 0x040fe4000000003f */
[C---:B------:R-:W-:Y:S02]  /*1980*/  FFMA R52, R16.reuse, R49, R52 ;  /* 0x0000003110347223 */ /* 0x040fe40000000034 */
[----:B------:R-:W-:Y:S02]  /*1990*/  FFMA R16, R16, R51, R35 ;  /* 0x0000003310107223 */ /* 0x000fe40000000023 */
[----:B-----5:R-:W-:Y:S02]  /*19a0*/  FFMA R48, R48, R8, R37 ;  /* 0x0000000830307223 */ /* 0x020fe40000000025 */
[C---:B------:R-:W-:Y:S02]  /*19b0*/  FFMA R50, R8.reuse, R50, R65 ;  /* 0x0000003208327223 */ /* 0x040fe40000000041 */
[----:B------:R-:W-:-:S02]  /*19c0*/  FFMA R54, R8, R49, R54 ;  /* 0x0000003108367223 */ /* 0x000fc40000000036 */
[----:B------:R-:W-:Y:S02]  /*19d0*/  FFMA R8, R8, R51, R39 ;  /* 0x0000003308087223 */ /* 0x000fe40000000027 */
[----:B------:R-:W-:Y:S02]  /*19e0*/  FFMA R32, R13, R45, R32 ;  /* 0x0000002d0d207223 */ /* 0x000fe40000000020 */
[C---:B------:R-:W-:Y:S02]  /*19f0*/  FFMA R33, R44.reuse, R21, R12 ;  /* 0x000000152c217223 */ /* 0x040fe4000000000c */
[----:B------:R-:W-:Y:S02]  /*1a00*/  FFMA R35, R44, R17, R20 ;  /* 0x000000112c237223 */ /* 0x000fe40000000014 */
[C---:B------:R-:W-:Y:S02]  /*1a10*/  FFMA R29, R46.reuse, R21, R29 ;  /* 0x000000152e1d7223 */ /* 0x040fe4000000001d */
[----:B------:R-:W-:-:S02]  /*1a20*/  FFMA R37, R46, R17, R30 ;  /* 0x000000112e257223 */ /* 0x000fc4000000001e */
[C---:B------:R-:W-:Y:S02]  /*1a30*/  FFMA R36, R45.reuse, R21, R36 ;  /* 0x000000152d247223 */ /* 0x040fe40000000024 */
[-C--:B------:R-:W-:Y:S02]  /*1a40*/  FFMA R52, R45, R17.reuse, R52 ;  /* 0x000000112d347223 */ /* 0x080fe40000000034 */
[----:B------:R-:W-:Y:S02]  /*1a50*/  FFMA R16, R47, R17, R16 ;  /* 0x000000112f107223 */ /* 0x000fe40000000010 */
[C---:B------:R-:W-:Y:S02]  /*1a60*/  FFMA R7, R44.reuse, R13, R7 ;  /* 0x0000000d2c077223 */ /* 0x040fe40000000007 */
[----:B------:R-:W-:Y:S02]  /*1a70*/  FFMA R39, R44, R9, R48 ;  /* 0x000000092c277223 */ /* 0x000fe40000000030 */
[----:B------:R-:W-:-:S02]  /*1a80*/  FFMA R31, R13, R46, R28 ;  /* 0x0000002e0d1f7223 */ /* 0x000fc4000000001c */
[----:B------:R-:W-:Y:S02]  /*1a90*/  FFMA R49, R46, R9, R50 ;  /* 0x000000092e317223 */ /* 0x000fe40000000032 */
[----:B------:R-:W-:Y:S02]  /*1aa0*/  FFMA R34, R13, R47, R34 ;  /* 0x0000002f0d227223 */ /* 0x000fe40000000022 */
[----:B------:R-:W-:Y:S02]  /*1ab0*/  FFMA R38, R47, R21, R38 ;  /* 0x000000152f267223 */ /* 0x000fe40000000026 */
[-C--:B------:R-:W-:Y:S02]  /*1ac0*/  FFMA R54, R45, R9.reuse, R54 ;  /* 0x000000092d367223 */ /* 0x080fe40000000036 */
[----:B------:R-:W-:Y:S02]  /*1ad0*/  FFMA R8, R47, R9, R8 ;  /* 0x000000092f087223 */ /* 0x000fe40000000008 */
[----:B0-----:R-:W-:-:S02]  /*1ae0*/  FFMA R32, R14, R41, R32 ;  /* 0x000000290e207223 */ /* 0x001fc40000000020 */
[C---:B------:R-:W-:Y:S02]  /*1af0*/  FFMA R33, R40.reuse, R22, R33 ;  /* 0x0000001628217223 */ /* 0x040fe40000000021 */
[----:B------:R-:W-:Y:S02]  /*1b00*/  FFMA R21, R40, R18, R35 ;  /* 0x0000001228157223 */ /* 0x000fe40000000023 */
[-C--:B------:R-:W-:Y:S02]  /*1b10*/  FFMA R29, R22, R42.reuse, R29 ;  /* 0x0000002a161d7223 */ /* 0x080fe4000000001d */
[----:B------:R-:W-:Y:S02]  /*1b20*/  FFMA R37, R18, R42, R37 ;  /* 0x0000002a12257223 */ /* 0x000fe40000000025 */
[-C--:B------:R-:W-:Y:S02]  /*1b30*/  FFMA R36, R22, R41.reuse, R36 ;  /* 0x0000002916247223 */ /* 0x080fe40000000024 */
[----:B------:R-:W-:-:S02]  /*1b40*/  FFMA R52, R18, R41, R52 ;  /* 0x0000002912347223 */ /* 0x000fc40000000034 */
[-C--:B------:R-:W-:Y:S02]  /*1b50*/  FFMA R16, R18, R43.reuse, R16 ;  /* 0x0000002b12107223 */ /* 0x080fe40000000010 */
[C---:B------:R-:W-:Y:S02]  /*1b60*/  FFMA R7, R40.reuse, R14, R7 ;  /* 0x0000000e28077223 */ /* 0x040fe40000000007 */
[----:B------:R-:W-:Y:S02]  /*1b70*/  FFMA R39, R40, R10, R39 ;  /* 0x0000000a28277223 */ /* 0x000fe40000000027 */
[-C--:B------:R-:W-:Y:S02]  /*1b80*/  FFMA R31, R14, R42.reuse, R31 ;  /* 0x0000002a0e1f7223 */ /* 0x080fe4000000001f */
[----:B------:R-:W-:Y:S02]  /*1b90*/  FFMA R49, R10, R42, R49 ;  /* 0x0000002a0a317223 */ /* 0x000fe40000000031 */
[----:B------:R-:W-:-:S02]  /*1ba0*/  FFMA R34, R14, R43, R34 ;  /* 0x0000002b0e227223 */ /* 0x000fc40000000022 */
[----:B------:R-:W-:Y:S02]  /*1bb0*/  FFMA R38, R22, R43, R38 ;  /* 0x0000002b16267223 */ /* 0x000fe40000000026 */
[C---:B------:R-:W-:Y:S02]  /*1bc0*/  FFMA R54, R10.reuse, R41, R54 ;  /* 0x000000290a367223 */ /* 0x040fe40000000036 */
[----:B------:R-:W-:Y:S02]  /*1bd0*/  FFMA R8, R10, R43, R8 ;  /* 0x0000002b0a087223 */ /* 0x000fe40000000008 */
[----:B--2---:R-:W-:Y:S02]  /*1be0*/  FFMA R22, R15, R25, R32 ;  /* 0x000000190f167223 */ /* 0x004fe40000000020 */
[C---:B------:R-:W-:Y:S02]  /*1bf0*/  FFMA R33, R24.reuse, R23, R33 ;  /* 0x0000001718217223 */ /* 0x040fe40000000021 */
[----:B------:R-:W-:-:S02]  /*1c00*/  FFMA R21, R24, R19, R21 ;  /* 0x0000001318157223 */ /* 0x000fc40000000015 */
[-C--:B------:R-:W-:Y:S02]  /*1c10*/  FFMA R53, R23, R26.reuse, R29 ;  /* 0x0000001a17357223 */ /* 0x080fe4000000001d */
[----:B------:R-:W-:Y:S02]  /*1c20*/  FFMA R51, R19, R26, R37 ;  /* 0x0000001a13337223 */ /* 0x000fe40000000025 */
[-C--:B------:R-:W-:Y:S02]  /*1c30*/  FFMA R32, R23, R25.reuse, R36 ;  /* 0x0000001917207223 */ /* 0x080fe40000000024 */
[C---:B------:R-:W-:Y:S02]  /*1c40*/  FFMA R18, R19.reuse, R25, R52 ;  /* 0x0000001913127223 */ /* 0x040fe40000000034 */
[----:B------:R-:W-:Y:S02]  /*1c50*/  FFMA R20, R19, R27, R16 ;  /* 0x0000001b13147223 */ /* 0x000fe40000000010 */
[----:B------:R-:W-:-:S02]  /*1c60*/  FFMA R35, R24, R15, R7 ;  /* 0x0000000f18237223 */ /* 0x000fc40000000007 */
[----:B------:R-:W-:Y:S02]  /*1c70*/  FFMA R17, R24, R11, R39 ;  /* 0x0000000b18117223 */ /* 0x000fe40000000027 */
[-C--:B------:R-:W-:Y:S02]  /*1c80*/  FFMA R55, R15, R26.reuse, R31 ;  /* 0x0000001a0f377223 */ /* 0x080fe4000000001f */
[----:B------:R-:W-:Y:S02]  /*1c90*/  FFMA R49, R11, R26, R49 ;  /* 0x0000001a0b317223 */ /* 0x000fe40000000031 */
[-C--:B------:R-:W-:Y:S02]  /*1ca0*/  FFMA R34, R15, R27.reuse, R34 ;  /* 0x0000001b0f227223 */ /* 0x080fe40000000022 */
[----:B------:R-:W-:Y:S02]  /*1cb0*/  FFMA R23, R23, R27, R38 ;  /* 0x0000001b17177223 */ /* 0x000fe40000000026 */
[----:B------:R-:W-:-:S02]  /*1cc0*/  FFMA R19, R11, R25, R54 ;  /* 0x000000190b137223 */ /* 0x000fc40000000036 */
[----:B------:R-:W-:Y:S01]  /*1cd0*/  FFMA R16, R11, R27, R8 ;  /* 0x0000001b0b107223 */ /* 0x000fe20000000008 */
[----:B------:R-:W-:Y:S01]  /*1ce0*/  @P0 CALL.REL.NOINC `(.L_x_0) ;  /* 0x0000001000000944 */ /* 0x000fe20003c00000 */
[----:B------:R-:W-:Y:S05]  /*1cf0*/  BRA `(.L_x_1) ;  /* 0xffffe4d000007947 */ /* 0x000fea000383ffff */
.L_x_0:
[----:B------:R-:W-:-:S05]  /*1d00*/  IMAD R3, R0, 0xc4, R3 ;  /* 0x000000c400037824 */ /* 0x000fca00078e0203 */
[----:B------:R-:W-:-:S05]  /*1d10*/  LEA R3, R2, R3, 0x1 ;  /* 0x0000000302037211 */ /* 0x000fca00078e08ff */
[----:B------:R-:W-:-:S05]  /*1d20*/  IMAD.WIDE R4, R3, R4, c[0x0][0x170] ;  /* 0x00005c0003047625 */ /* 0x000fca00078e0204 */
[----:B------:R-:W-:Y:S04]  /*1d30*/  STG.E [R4.64], R35 ;  /* 0x0000002304007986 */ /* 0x000fe8000c101904 */
[----:B------:R-:W-:Y:S04]  /*1d40*/  STG.E [R4.64+0x38], R55 ;  /* 0x0000383704007986 */ /* 0x000fe8000c101904 */
        /* <DEDUP_REMOVED lines=13> */
[----:B------:R-:W-:Y:S01]  /*1e20*/  STG.E [R4.64+0x4983c], R16 ;  /* 0x04983c1004007986 */ /* 0x000fe2000c101904 */
[----:B------:R-:W-:Y:S05]  /*1e30*/  EXIT ;  /* 0x000000000000794d */ /* 0x000fea0003800000 */
.L_x_2:
[----:B------:R-:W-:-:S00]  /*1e40*/  BRA `(.L_x_2) ;  /* 0xfffffff000007947 */ /* 0x000fc0000383ffff */
[----:B------:R-:W-:-:S00]  /*1e50*/  NOP ;  /* 0x0000000000007918 */ /* 0x000fc00000000000 */
        /* <DEDUP_REMOVED lines=10> */
.L_x_3:


//--------------------- .nv.shared.candidate4     --------------------------
	.section	.nv.shared.candidate4,"aw",@nobits
	.align	4
.nv.shared.candidate4:
	.zero		33024
